	.headerflags	@"EF_CUDA_TEXMODE_UNIFIED EF_CUDA_64BIT_ADDRESS EF_CUDA_ACCELERATORS EF_CUDA_SM90 EF_CUDA_VIRTUAL_SM(EF_CUDA_SM90)"
	.elftype	@"ET_EXEC"


//--------------------- .nv.info                  --------------------------
	.section	.nv.info,"",@"SHT_CUDA_INFO"
	.align	4


	//----- nvinfo : EIATTR_REGCOUNT
	.align		4
        /*0000*/ 	.byte	0x04, 0x2f
        /*0002*/ 	.short	(.L_1 - .L_0)
	.align		4
.L_0:
        /*0004*/ 	.word	index@(triton_poi_fused_0)
        /*0008*/ 	.word	0x00000020


	//----- nvinfo : EIATTR_MIN_STACK_SIZE
	.align		4
.L_1:
        /*000c*/ 	.byte	0x04, 0x12
        /*000e*/ 	.short	(.L_3 - .L_2)
	.align		4
.L_2:
        /*0010*/ 	.word	index@(triton_poi_fused_0)
        /*0014*/ 	.word	0x00000000


	//----- nvinfo : EIATTR_FRAME_SIZE
	.align		4
.L_3:
        /*0018*/ 	.byte	0x04, 0x11
        /*001a*/ 	.short	(.L_5 - .L_4)
	.align		4
.L_4:
        /*001c*/ 	.word	index@(triton_poi_fused_0)
        /*0020*/ 	.word	0x00000000


	//----- nvinfo : EIATTR_MIN_STACK_SIZE
	.align		4
.L_5:
        /*0024*/ 	.byte	0x04, 0x12
        /*0026*/ 	.short	(.L_7 - .L_6)
	.align		4
.L_6:
        /*0028*/ 	.word	index@(triton_poi_fused_0)
        /*002c*/ 	.word	0x00000000
.L_7:


//--------------------- .nv.info.triton_poi_fused_0 --------------------------
	.section	.nv.info.triton_poi_fused_0,"",@"SHT_CUDA_INFO"
	.sectionflags	@""
	.align	4


	//----- nvinfo : EIATTR_CUDA_API_VERSION
	.align		4
        /*0000*/ 	.byte	0x04, 0x37
        /*0002*/ 	.short	(.L_9 - .L_8)
.L_8:
        /*0004*/ 	.word	0x0000007c


	//----- nvinfo : EIATTR_KPARAM_INFO
	.align		4
.L_9:
        /*0008*/ 	.byte	0x04, 0x17
        /*000a*/ 	.short	(.L_11 - .L_10)
.L_10:
        /*000c*/ 	.word	0x00000000
        /*0010*/ 	.short	0x0003
        /*0012*/ 	.short	0x0014
        /*0014*/ 	.byte	0x00, 0xf0, 0x11, 0x00


	//----- nvinfo : EIATTR_KPARAM_INFO
	.align		4
.L_11:
        /*0018*/ 	.byte	0x04, 0x17
        /*001a*/ 	.short	(.L_13 - .L_12)
.L_12:
        /*001c*/ 	.word	0x00000000
        /*0020*/ 	.short	0x0002
        /*0022*/ 	.short	0x0010
        /*0024*/ 	.byte	0x00, 0xf0, 0x11, 0x00


	//----- nvinfo : EIATTR_KPARAM_INFO
	.align		4
.L_13:
        /*0028*/ 	.byte	0x04, 0x17
        /*002a*/ 	.short	(.L_15 - .L_14)
.L_14:
        /*002c*/ 	.word	0x00000000
        /*0030*/ 	.short	0x0001
        /*0032*/ 	.short	0x0008
        /*0034*/ 	.byte	0x00, 0xf4, 0x21, 0x00


	//----- nvinfo : EIATTR_KPARAM_INFO
	.align		4
.L_15:
        /*0038*/ 	.byte	0x04, 0x17
        /*003a*/ 	.short	(.L_17 - .L_16)
.L_16:
        /*003c*/ 	.word	0x00000000
        /*0040*/ 	.short	0x0000
        /*0042*/ 	.short	0x0000
        /*0044*/ 	.byte	0x00, 0xf4, 0x21, 0x00


	//----- nvinfo : EIATTR_SPARSE_MMA_MASK
	.align		4
.L_17:
        /*0048*/ 	.byte	0x03, 0x50
        /*004a*/ 	.short	0x0000


	//----- nvinfo : EIATTR_MAXREG_COUNT
	.align		4
        /*004c*/ 	.byte	0x03, 0x1b
        /*004e*/ 	.short	0x00ff


	//----- nvinfo : EIATTR_EXIT_INSTR_OFFSETS
	.align		4
        /*0050*/ 	.byte	0x04, 0x1c
        /*0052*/ 	.short	(.L_19 - .L_18)


	//   ....[0]....
.L_18:
        /*0054*/ 	.word	0x00000770


	//   ....[1]....
        /*0058*/ 	.word	0x00000790


	//----- nvinfo : EIATTR_REQNTID
	.align		4
.L_19:
        /*005c*/ 	.byte	0x04, 0x10
        /*005e*/ 	.short	(.L_21 - .L_20)
.L_20:
        /*0060*/ 	.word	0x00000080
        /*0064*/ 	.word	0x00000001
        /*0068*/ 	.word	0x00000001


	//----- nvinfo : EIATTR_CBANK_PARAM_SIZE
	.align		4
.L_21:
        /*006c*/ 	.byte	0x03, 0x19
        /*006e*/ 	.short	0x0018


	//----- nvinfo : EIATTR_PARAM_CBANK
	.align		4
        /*0070*/ 	.byte	0x04, 0x0a
        /*0072*/ 	.short	(.L_23 - .L_22)
	.align		4
.L_22:
        /*0074*/ 	.word	index@(.nv.constant0.triton_poi_fused_0)
        /*0078*/ 	.short	0x0210
        /*007a*/ 	.short	0x0018


	//----- nvinfo : EIATTR_SW_WAR
	.align		4
.L_23:
        /*007c*/ 	.byte	0x04, 0x36
        /*007e*/ 	.short	(.L_25 - .L_24)
.L_24:
        /*0080*/ 	.word	0x00000008
.L_25:


//--------------------- .nv.callgraph             --------------------------
	.section	.nv.callgraph,"",@"SHT_CUDA_CALLGRAPH"
	.align	4
	.sectionentsize	8
	.align		4
        /*0000*/ 	.word	0x00000000
	.align		4
        /*0004*/ 	.word	0xffffffff
	.align		4
        /*0008*/ 	.word	0x00000000
	.align		4
        /*000c*/ 	.word	0xfffffffe
	.align		4
        /*0010*/ 	.word	0x00000000
	.align		4
        /*0014*/ 	.word	0xfffffffd
	.align		4
        /*0018*/ 	.word	0x00000000
	.align		4
        /*001c*/ 	.word	0xfffffffc


//--------------------- .text.triton_poi_fused_0  --------------------------
	.section	.text.triton_poi_fused_0,"ax",@progbits
	.align	128
        .global         triton_poi_fused_0
        .type           triton_poi_fused_0,@function
        .size           triton_poi_fused_0,(.L_x_1 - triton_poi_fused_0)
        .other          triton_poi_fused_0,@"STO_CUDA_ENTRY STV_DEFAULT"
triton_poi_fused_0:
.text.triton_poi_fused_0:
[----:B------:R-:W0:Y:S01]  /*0000*/  LDC R1, c[0x0][0x28] ;  /* 0x00000a00ff017b82 */ /* 0x000e220000000800 */
[----:B------:R-:W1:Y:S07]  /*0010*/  S2R R10, SR_TID.X ;  /* 0x00000000000a7919 */ /* 0x000e6e0000002100 */
[----:B------:R-:W2:Y:S01]  /*0020*/  S2UR UR4, SR_CTAID.Y ;  /* 0x00000000000479c3 */ /* 0x000ea20000002600 */
[----:B------:R-:W-:Y:S01]  /*0030*/  HFMA2.MMA R0, -RZ, RZ, 0, 0 ;  /* 0x00000000ff007435 */ /* 0x000fe200000001ff */
[----:B------:R-:W3:Y:S06]  /*0040*/  S2R R3, SR_CTAID.X ;  /* 0x0000000000037919 */ /* 0x000eec0000002500 */
[----:B------:R-:W4:Y:S01]  /*0050*/  LDC.64 R12, c[0x0][0x210] ;  /* 0x00008400ff0c7b82 */ /* 0x000f220000000a00 */
[----:B--2---:R-:W-:Y:S01]  /*0060*/  USHF.L.U32 UR4, UR4, 0x5, URZ ;  /* 0x0000000504047899 */ /* 0x004fe2000800063f */
[----:B-1----:R-:W-:-:S02]  /*0070*/  SHF.R.U32.HI R19, RZ, 0x5, R10 ;  /* 0x00000005ff137819 */ /* 0x002fc4000001160a */
[----:B------:R-:W-:Y:S02]  /*0080*/  LOP3.LUT R10, R10, 0x1f, RZ, 0xc0, !PT ;  /* 0x0000001f0a0a7812 */ /* 0x000fe400078ec0ff */
[----:B------:R-:W-:Y:S02]  /*0090*/  SGXT.U32 R19, R19, 0x2 ;  /* 0x000000021313781a */ /* 0x000fe40000000000 */
[----:B---3--:R-:W-:Y:S02]  /*00a0*/  LEA R10, R3, R10, 0x5 ;  /* 0x0000000a030a7211 */ /* 0x008fe400078e28ff */
[----:B------:R-:W-:Y:S01]  /*00b0*/  LOP3.LUT R19, R19, UR4, RZ, 0xfc, !PT ;  /* 0x0000000413137c12 */ /* 0x000fe2000f8efcff */
[----:B------:R-:W-:Y:S01]  /*00c0*/  ULDC.64 UR4, c[0x0][0x208] ;  /* 0x0000820000047ab9 */ /* 0x000fe20000000a00 */
[----:B------:R-:W-:-:S03]  /*00d0*/  ISETP.GE.AND P0, PT, R10, 0x31, PT ;  /* 0x000000310a00780c */ /* 0x000fc60003f06270 */
[C---:B------:R-:W-:Y:S01]  /*00e0*/  IMAD R21, R19.reuse, 0x31, R10 ;  /* 0x0000003113157824 */ /* 0x040fe200078e020a */
[----:B------:R-:W-:-:S03]  /*00f0*/  ISETP.LT.AND P1, PT, R19, 0x900, !P0 ;  /* 0x000009001300780c */ /* 0x000fc60004721270 */
[----:B----4-:R-:W-:Y:S01]  /*0100*/  IMAD.WIDE R14, R21, 0x4, R12 ;  /* 0x00000004150e7825 */ /* 0x010fe200078e020c */
[C---:B------:R-:W-:Y:S02]  /*0110*/  LOP3.LUT R4, R19.reuse, 0x4, RZ, 0xfc, !PT ;  /* 0x0000000413047812 */ /* 0x040fe400078efcff */
[C---:B------:R-:W-:Y:S02]  /*0120*/  LOP3.LUT R11, R19.reuse, 0xc, RZ, 0xfc, !PT ;  /* 0x0000000c130b7812 */ /* 0x040fe400078efcff */
[C---:B------:R-:W-:Y:S02]  /*0130*/  LOP3.LUT R2, R19.reuse, 0x10, RZ, 0xfc, !PT ;  /* 0x0000001013027812 */ /* 0x040fe400078efcff */
[----:B------:R-:W-:Y:S02]  /*0140*/  LOP3.LUT R9, R19, 0x8, RZ, 0xfc, !PT ;  /* 0x0000000813097812 */ /* 0x000fe400078efcff */
[----:B------:R-:W-:Y:S01]  /*0150*/  IADD3 R29, R21, 0xc4, RZ ;  /* 0x000000c4151d7810 */ /* 0x000fe20007ffe0ff */
[----:B------:R1:W2:Y:S01]  /*0160*/  @P1 LDG.E.EL R0, desc[UR4][R14.64] ;  /* 0x000000040e001981 */ /* 0x0002a2000c2e1900 */
[----:B------:R-:W-:-:S02]  /*0170*/  ISETP.LT.AND P6, PT, R4, 0x900, !P0 ;  /* 0x000009000400780c */ /* 0x000fc400047c1270 */
[----:B------:R-:W-:Y:S02]  /*0180*/  ISETP.LT.AND P4, PT, R11, 0x900, !P0 ;  /* 0x000009000b00780c */ /* 0x000fe40004781270 */
[----:B------:R-:W-:Y:S02]  /*0190*/  ISETP.LT.AND P3, PT, R2, 0x900, !P0 ;  /* 0x000009000200780c */ /* 0x000fe40004761270 */
[----:B------:R-:W-:Y:S01]  /*01a0*/  LOP3.LUT R22, R19, 0x14, RZ, 0xfc, !PT ;  /* 0x0000001413167812 */ /* 0x000fe200078efcff */
[----:B------:R-:W-:Y:S01]  /*01b0*/  HFMA2.MMA R5, -RZ, RZ, 0, 0 ;  /* 0x00000000ff057435 */ /* 0x000fe200000001ff */
[----:B------:R-:W-:Y:S01]  /*01c0*/  MOV R8, RZ ;  /* 0x000000ff00087202 */ /* 0x000fe20000000f00 */
[----:B------:R-:W-:Y:S01]  /*01d0*/  IMAD.WIDE R28, R29, 0x4, R12 ;  /* 0x000000041d1c7825 */ /* 0x000fe200078e020c */
[----:B------:R-:W-:Y:S02]  /*01e0*/  ISETP.LT.AND P5, PT, R9, 0x900, !P0 ;  /* 0x000009000900780c */ /* 0x000fe400047a1270 */
[----:B-1----:R-:W-:-:S02]  /*01f0*/  IADD3 R15, R21, 0x24c, RZ ;  /* 0x0000024c150f7810 */ /* 0x002fc40007ffe0ff */
[----:B------:R-:W-:Y:S02]  /*0200*/  LOP3.LUT R24, R19, 0x18, RZ, 0xfc, !PT ;  /* 0x0000001813187812 */ /* 0x000fe400078efcff */
[----:B------:R-:W-:Y:S02]  /*0210*/  CS2R R6, SRZ ;  /* 0x0000000000067805 */ /* 0x000fe4000001ff00 */
[----:B------:R-:W-:Y:S02]  /*0220*/  IADD3 R17, R21, 0x310, RZ ;  /* 0x0000031015117810 */ /* 0x000fe40007ffe0ff */
[----:B------:R-:W-:Y:S02]  /*0230*/  P2R R18, PR, RZ, 0x2 ;  /* 0x00000002ff127803 */ /* 0x000fe40000000000 */
[----:B------:R-:W-:Y:S02]  /*0240*/  IADD3 R27, R21, 0x188, RZ ;  /* 0x00000188151b7810 */ /* 0x000fe40007ffe0ff */
[----:B------:R-:W-:Y:S01]  /*0250*/  ISETP.LT.AND P2, PT, R22, 0x900, !P0 ;  /* 0x000009001600780c */ /* 0x000fe20004741270 */
[--C-:B------:R-:W-:Y:S01]  /*0260*/  IMAD.WIDE R14, R15, 0x4, R12.reuse ;  /* 0x000000040f0e7825 */ /* 0x100fe200078e020c */
[----:B------:R-:W-:Y:S01]  /*0270*/  ISETP.LT.AND P1, PT, R24, 0x900, !P0 ;  /* 0x000009001800780c */ /* 0x000fe20004721270 */
[----:B------:R1:W3:Y:S01]  /*0280*/  @P6 LDG.E.EL R8, desc[UR4][R28.64] ;  /* 0x000000041c086981 */ /* 0x0002e2000c2e1900 */
[----:B------:R-:W-:Y:S01]  /*0290*/  IADD3 R20, R21, 0x3d4, RZ ;  /* 0x000003d415147810 */ /* 0x000fe20007ffe0ff */
[--C-:B------:R-:W-:Y:S01]  /*02a0*/  IMAD.WIDE R16, R17, 0x4, R12.reuse ;  /* 0x0000000411107825 */ /* 0x100fe200078e020c */
[----:B------:R-:W-:Y:S01]  /*02b0*/  HFMA2.MMA R23, -RZ, RZ, 0, 0 ;  /* 0x00000000ff177435 */ /* 0x000fe200000001ff */
[----:B------:R-:W-:Y:S01]  /*02c0*/  P2R R3, PR, RZ, 0x40 ;  /* 0x00000040ff037803 */ /* 0x000fe20000000000 */
[----:B------:R4:W3:Y:S01]  /*02d0*/  @P4 LDG.E.EL R6, desc[UR4][R14.64] ;  /* 0x000000040e064981 */ /* 0x0008e2000c2e1900 */
[----:B------:R-:W-:Y:S01]  /*02e0*/  IMAD.WIDE R26, R27, 0x4, R12 ;  /* 0x000000041b1a7825 */ /* 0x000fe200078e020c */
[----:B------:R-:W-:-:S02]  /*02f0*/  ISETP.NE.AND P6, PT, R18, RZ, PT ;  /* 0x000000ff1200720c */ /* 0x000fc40003fc5270 */
[----:B-1----:R-:W-:Y:S01]  /*0300*/  IADD3 R29, R21, 0x498, RZ ;  /* 0x00000498151d7810 */ /* 0x002fe20007ffe0ff */
[----:B------:R1:W3:Y:S01]  /*0310*/  @P3 LDG.E.EL R5, desc[UR4][R16.64] ;  /* 0x0000000410053981 */ /* 0x0002e2000c2e1900 */
[----:B------:R-:W-:Y:S01]  /*0320*/  MOV R18, RZ ;  /* 0x000000ff00127202 */ /* 0x000fe20000000f00 */
[--C-:B----4-:R-:W-:Y:S02]  /*0330*/  IMAD.WIDE R14, R20, 0x4, R12.reuse ;  /* 0x00000004140e7825 */ /* 0x110fe400078e020c */
[----:B------:R4:W3:Y:S04]  /*0340*/  @P5 LDG.E.EL R7, desc[UR4][R26.64] ;  /* 0x000000041a075981 */ /* 0x0008e8000c2e1900 */
[----:B------:R-:W3:Y:S01]  /*0350*/  @P2 LDG.E.EL R18, desc[UR4][R14.64] ;  /* 0x000000040e122981 */ /* 0x000ee2000c2e1900 */
[----:B-1----:R-:W-:-:S05]  /*0360*/  IMAD.WIDE R16, R29, 0x4, R12 ;  /* 0x000000041d107825 */ /* 0x002fca00078e020c */
[----:B------:R1:W3:Y:S01]  /*0370*/  @P1 LDG.E.EL R23, desc[UR4][R16.64] ;  /* 0x0000000410171981 */ /* 0x0002e2000c2e1900 */
[----:B------:R-:W-:Y:S01]  /*0380*/  IADD3 R21, R21, 0x55c, RZ ;  /* 0x0000055c15157810 */ /* 0x000fe20007ffe0ff */
[----:B----4-:R-:W-:-:S04]  /*0390*/  IMAD.HI R27, R19, 0x55555556, RZ ;  /* 0x55555556131b7827 */ /* 0x010fc800078e02ff */
[----:B------:R-:W-:Y:S02]  /*03a0*/  IMAD.WIDE R20, R21, 0x4, R12 ;  /* 0x0000000415147825 */ /* 0x000fe400078e020c */
[----:B------:R-:W4:Y:S01]  /*03b0*/  LDC.64 R12, c[0x0][0x218] ;  /* 0x00008600ff0c7b82 */ /* 0x000f220000000a00 */
[----:B------:R-:W-:Y:S02]  /*03c0*/  LEA.HI R28, R27, R27, RZ, 0x1 ;  /* 0x0000001b1b1c7211 */ /* 0x000fe400078f08ff */
[----:B------:R-:W-:-:S03]  /*03d0*/  LOP3.LUT R25, R19, 0x1c, RZ, 0xfc, !PT ;  /* 0x0000001c13197812 */ /* 0x000fc600078efcff */
[----:B------:R-:W-:Y:S01]  /*03e0*/  IMAD R19, R28, -0x3, R19 ;  /* 0xfffffffd1c137824 */ /* 0x000fe200078e0213 */
[----:B------:R-:W-:-:S03]  /*03f0*/  ISETP.LT.AND P0, PT, R25, 0x900, !P0 ;  /* 0x000009001900780c */ /* 0x000fc60004701270 */
[----:B------:R-:W-:Y:S01]  /*0400*/  IMAD R19, R10, 0x3, R19 ;  /* 0x000000030a137824 */ /* 0x000fe200078e0213 */
[----:B------:R-:W-:-:S03]  /*0410*/  MOV R26, RZ ;  /* 0x000000ff001a7202 */ /* 0x000fc60000000f00 */
[----:B------:R-:W-:Y:S02]  /*0420*/  IMAD R19, R28, 0x93, R19 ;  /* 0x000000931c137824 */ /* 0x000fe400078e0213 */
[----:B-1----:R-:W-:-:S04]  /*0430*/  IMAD.HI R16, R9, 0x55555556, RZ ;  /* 0x5555555609107827 */ /* 0x002fc800078e02ff */
[----:B------:R1:W5:Y:S01]  /*0440*/  @P0 LDG.E.EL R26, desc[UR4][R20.64] ;  /* 0x00000004141a0981 */ /* 0x000362000c2e1900 */
[----:B0---4-:R-:W-:Y:S01]  /*0450*/  IMAD.WIDE R14, R19, 0x4, R12 ;  /* 0x00000004130e7825 */ /* 0x011fe200078e020c */
[----:B------:R-:W-:-:S03]  /*0460*/  LEA.HI R16, R16, R16, RZ, 0x1 ;  /* 0x0000001010107211 */ /* 0x000fc600078f08ff */
[----:B------:R-:W-:-:S04]  /*0470*/  IMAD.HI R17, R11, 0x55555556, RZ ;  /* 0x555555560b117827 */ /* 0x000fc800078e02ff */
[----:B------:R-:W-:-:S04]  /*0480*/  IMAD R9, R16, -0x3, R9 ;  /* 0xfffffffd10097824 */ /* 0x000fc800078e0209 */
[----:B------:R-:W-:Y:S02]  /*0490*/  IMAD R9, R16, 0x93, R9 ;  /* 0x0000009310097824 */ /* 0x000fe400078e0209 */
[----:B------:R-:W-:-:S04]  /*04a0*/  IMAD.HI R16, R2, 0x55555556, RZ ;  /* 0x5555555602107827 */ /* 0x000fc800078e02ff */
[----:B------:R-:W-:Y:S01]  /*04b0*/  IMAD R9, R10, 0x3, R9 ;  /* 0x000000030a097824 */ /* 0x000fe200078e0209 */
[----:B--2---:R0:W-:Y:S01]  /*04c0*/  @P6 STG.E desc[UR4][R14.64], R0 ;  /* 0x000000000e006986 */ /* 0x0041e2000c101904 */
[----:B------:R-:W-:Y:S01]  /*04d0*/  ISETP.NE.AND P6, PT, R3, RZ, PT ;  /* 0x000000ff0300720c */ /* 0x000fe20003fc5270 */
[----:B------:R-:W-:-:S05]  /*04e0*/  IMAD.HI R3, R4, 0x55555556, RZ ;  /* 0x5555555604037827 */ /* 0x000fca00078e02ff */
[----:B------:R-:W-:-:S05]  /*04f0*/  LEA.HI R3, R3, R3, RZ, 0x1 ;  /* 0x0000000303037211 */ /* 0x000fca00078f08ff */
[----:B------:R-:W-:Y:S02]  /*0500*/  IMAD R4, R3, -0x3, R4 ;  /* 0xfffffffd03047824 */ /* 0x000fe400078e0204 */
[----:B0-----:R-:W-:-:S04]  /*0510*/  IMAD.HI R0, R22, 0x55555556, RZ ;  /* 0x5555555616007827 */ /* 0x001fc800078e02ff */
[----:B------:R-:W-:Y:S01]  /*0520*/  IMAD R3, R3, 0x93, R4 ;  /* 0x0000009303037824 */ /* 0x000fe200078e0204 */
[----:B------:R-:W-:Y:S01]  /*0530*/  LEA.HI R4, R17, R17, RZ, 0x1 ;  /* 0x0000001111047211 */ /* 0x000fe200078f08ff */
[----:B------:R-:W-:-:S04]  /*0540*/  IMAD.HI R17, R24, 0x55555556, RZ ;  /* 0x5555555618117827 */ /* 0x000fc800078e02ff */
[----:B------:R-:W-:Y:S01]  /*0550*/  IMAD.HI R14, R25, 0x55555556, RZ ;  /* 0x55555556190e7827 */ /* 0x000fe200078e02ff */
[----:B------:R-:W-:-:S03]  /*0560*/  LEA.HI R15, R16, R16, RZ, 0x1 ;  /* 0x00000010100f7211 */ /* 0x000fc600078f08ff */
[----:B------:R-:W-:Y:S01]  /*0570*/  IMAD R19, R4, -0x3, R11 ;  /* 0xfffffffd04137824 */ /* 0x000fe200078e020b */
[----:B------:R-:W-:Y:S02]  /*0580*/  LEA.HI R11, R0, R0, RZ, 0x1 ;  /* 0x00000000000b7211 */ /* 0x000fe400078f08ff */
[----:B------:R-:W-:Y:S02]  /*0590*/  LEA.HI R17, R17, R17, RZ, 0x1 ;  /* 0x0000001111117211 */ /* 0x000fe400078f08ff */
[----:B------:R-:W-:Y:S01]  /*05a0*/  LEA.HI R0, R14, R14, RZ, 0x1 ;  /* 0x0000000e0e007211 */ /* 0x000fe200078f08ff */
[----:B------:R-:W-:Y:S02]  /*05b0*/  IMAD R2, R15, -0x3, R2 ;  /* 0xfffffffd0f027824 */ /* 0x000fe400078e0202 */
[----:B------:R-:W-:Y:S02]  /*05c0*/  IMAD R22, R11, -0x3, R22 ;  /* 0xfffffffd0b167824 */ /* 0x000fe400078e0216 */
[----:B------:R-:W-:-:S02]  /*05d0*/  IMAD R24, R17, -0x3, R24 ;  /* 0xfffffffd11187824 */ /* 0x000fc400078e0218 */
[----:B------:R-:W-:Y:S02]  /*05e0*/  IMAD R25, R0, -0x3, R25 ;  /* 0xfffffffd00197824 */ /* 0x000fe400078e0219 */
[----:B------:R-:W-:Y:S02]  /*05f0*/  IMAD R19, R4, 0x93, R19 ;  /* 0x0000009304137824 */ /* 0x000fe400078e0213 */
[----:B-1----:R-:W-:Y:S02]  /*0600*/  IMAD R21, R15, 0x93, R2 ;  /* 0x000000930f157824 */ /* 0x002fe400078e0202 */
[----:B------:R-:W-:Y:S02]  /*0610*/  IMAD R11, R11, 0x93, R22 ;  /* 0x000000930b0b7824 */ /* 0x000fe400078e0216 */
[----:B------:R-:W-:Y:S02]  /*0620*/  IMAD R27, R17, 0x93, R24 ;  /* 0x00000093111b7824 */ /* 0x000fe400078e0218 */
[----:B------:R-:W-:-:S02]  /*0630*/  IMAD R29, R0, 0x93, R25 ;  /* 0x00000093001d7824 */ /* 0x000fc400078e0219 */
[C---:B------:R-:W-:Y:S02]  /*0640*/  IMAD R3, R10.reuse, 0x3, R3 ;  /* 0x000000030a037824 */ /* 0x040fe400078e0203 */
[C---:B------:R-:W-:Y:S02]  /*0650*/  IMAD R15, R10.reuse, 0x3, R19 ;  /* 0x000000030a0f7824 */ /* 0x040fe400078e0213 */
[C---:B------:R-:W-:Y:S02]  /*0660*/  IMAD R17, R10.reuse, 0x3, R21 ;  /* 0x000000030a117824 */ /* 0x040fe400078e0215 */
[C---:B------:R-:W-:Y:S02]  /*0670*/  IMAD R21, R10.reuse, 0x3, R11 ;  /* 0x000000030a157824 */ /* 0x040fe400078e020b */
[C---:B------:R-:W-:Y:S02]  /*0680*/  IMAD R25, R10.reuse, 0x3, R27 ;  /* 0x000000030a197824 */ /* 0x040fe400078e021b */
[----:B------:R-:W-:-:S02]  /*0690*/  IMAD R29, R10, 0x3, R29 ;  /* 0x000000030a1d7824 */ /* 0x000fc400078e021d */
[----:B------:R-:W-:-:S04]  /*06a0*/  IMAD.WIDE R2, R3, 0x4, R12 ;  /* 0x0000000403027825 */ /* 0x000fc800078e020c */
[--C-:B------:R-:W-:Y:S01]  /*06b0*/  IMAD.WIDE R10, R9, 0x4, R12.reuse ;  /* 0x00000004090a7825 */ /* 0x100fe200078e020c */
[----:B---3--:R0:W-:Y:S03]  /*06c0*/  @P6 STG.E desc[UR4][R2.64], R8 ;  /* 0x0000000802006986 */ /* 0x0081e6000c101904 */
[--C-:B------:R-:W-:Y:S01]  /*06d0*/  IMAD.WIDE R14, R15, 0x4, R12.reuse ;  /* 0x000000040f0e7825 */ /* 0x100fe200078e020c */
[----:B------:R0:W-:Y:S03]  /*06e0*/  @P5 STG.E desc[UR4][R10.64], R7 ;  /* 0x000000070a005986 */ /* 0x0001e6000c101904 */
[--C-:B------:R-:W-:Y:S01]  /*06f0*/  IMAD.WIDE R16, R17, 0x4, R12.reuse ;  /* 0x0000000411107825 */ /* 0x100fe200078e020c */
[----:B------:R0:W-:Y:S03]  /*0700*/  @P4 STG.E desc[UR4][R14.64], R6 ;  /* 0x000000060e004986 */ /* 0x0001e6000c101904 */
[--C-:B------:R-:W-:Y:S01]  /*0710*/  IMAD.WIDE R20, R21, 0x4, R12.reuse ;  /* 0x0000000415147825 */ /* 0x100fe200078e020c */
[----:B------:R0:W-:Y:S03]  /*0720*/  @P3 STG.E desc[UR4][R16.64], R5 ;  /* 0x0000000510003986 */ /* 0x0001e6000c101904 */
[--C-:B------:R-:W-:Y:S01]  /*0730*/  IMAD.WIDE R24, R25, 0x4, R12.reuse ;  /* 0x0000000419187825 */ /* 0x100fe200078e020c */
[----:B------:R0:W-:Y:S04]  /*0740*/  @P2 STG.E desc[UR4][R20.64], R18 ;  /* 0x0000001214002986 */ /* 0x0001e8000c101904 */
[----:B------:R0:W-:Y:S01]  /*0750*/  @P1 STG.E desc[UR4][R24.64], R23 ;  /* 0x0000001718001986 */ /* 0x0001e2000c101904 */
[----:B------:R-:W-:Y:S01]  /*0760*/  IMAD.WIDE R12, R29, 0x4, R12 ;  /* 0x000000041d0c7825 */ /* 0x000fe200078e020c */
[----:B0-----:R-:W-:Y:S06]  /*0770*/  @!P0 EXIT ;  /* 0x000000000000894d */ /* 0x001fec0003800000 */
[----:B-----5:R-:W-:Y:S01]  /*0780*/  STG.E desc[UR4][R12.64], R26 ;  /* 0x0000001a0c007986 */ /* 0x020fe2000c101904 */
[----:B------:R-:W-:Y:S05]  /*0790*/  EXIT ;  /* 0x000000000000794d */ /* 0x000fea0003800000 */
.L_x_0:
[----:B------:R-:W-:-:S00]  /*07a0*/  BRA `(.L_x_0) ;  /* 0xfffffffc00fc7947 */ /* 0x000fc0000383ffff */
[----:B------:R-:W-:-:S00]  /*07b0*/  NOP ;  /* 0x0000000000007918 */ /* 0x000fc00000000000 */
        /* <DEDUP_REMOVED lines=12> */
.L_x_1:


//--------------------- .nv.constant0.triton_poi_fused_0 --------------------------
	.section	.nv.constant0.triton_poi_fused_0,"a",@progbits
	.sectionflags	@""
	.align	4
.nv.constant0.triton_poi_fused_0:
	.zero		552
